//
// Generated by NVIDIA NVVM Compiler
//
// Compiler Build ID: CL-36424714
// Cuda compilation tools, release 13.0, V13.0.88
// Based on NVVM 20.0.0
//

.version 9.0
.target sm_100
.address_size 64

	// .globl	_Z10AddVectorsPKfS0_Pfi

.visible .entry _Z10AddVectorsPKfS0_Pfi(
	.param .u64 .ptr .align 1 _Z10AddVectorsPKfS0_Pfi_param_0,
	.param .u64 .ptr .align 1 _Z10AddVectorsPKfS0_Pfi_param_1,
	.param .u64 .ptr .align 1 _Z10AddVectorsPKfS0_Pfi_param_2,
	.param .u32 _Z10AddVectorsPKfS0_Pfi_param_3
)
{
	.reg .pred 	%p<10>;
	.reg .b32 	%r<37>;
	.reg .b32 	%f<88>;
	.reg .b64 	%rd<26>;

	ld.param.u64 	%rd7, [_Z10AddVectorsPKfS0_Pfi_param_0];
	ld.param.u64 	%rd8, [_Z10AddVectorsPKfS0_Pfi_param_1];
	ld.param.u64 	%rd9, [_Z10AddVectorsPKfS0_Pfi_param_2];
	ld.param.u32 	%r22, [_Z10AddVectorsPKfS0_Pfi_param_3];
	cvta.to.global.u64 	%rd1, %rd9;
	cvta.to.global.u64 	%rd2, %rd8;
	cvta.to.global.u64 	%rd3, %rd7;
	mov.u32 	%r23, %ctaid.x;
	mov.u32 	%r24, %ntid.x;
	mov.u32 	%r25, %tid.x;
	mad.lo.s32 	%r26, %r23, %r24, %r25;
	mul.lo.s32 	%r1, %r22, %r26;
	setp.lt.s32 	%p1, %r22, 1;
	@%p1 bra 	$L__BB0_13;
	and.b32  	%r2, %r22, 15;
	setp.lt.u32 	%p2, %r22, 16;
	mov.b32 	%r33, 0;
	@%p2 bra 	$L__BB0_4;
	and.b32  	%r33, %r22, 2147483632;
	neg.s32 	%r31, %r33;
	add.s64 	%rd4, %rd3, 32;
	add.s64 	%rd5, %rd2, 32;
	add.s64 	%rd6, %rd1, 32;
	mov.u32 	%r30, %r1;
$L__BB0_3:
	.pragma "nounroll";
	mul.wide.s32 	%rd10, %r30, 4;
	add.s64 	%rd11, %rd4, %rd10;
	add.s64 	%rd12, %rd5, %rd10;
	add.s64 	%rd13, %rd6, %rd10;
	ld.global.f32 	%f1, [%rd11+-32];
	ld.global.f32 	%f2, [%rd12+-32];
	add.f32 	%f3, %f1, %f2;
	st.global.f32 	[%rd13+-32], %f3;
	ld.global.f32 	%f4, [%rd11+-28];
	ld.global.f32 	%f5, [%rd12+-28];
	add.f32 	%f6, %f4, %f5;
	st.global.f32 	[%rd13+-28], %f6;
	ld.global.f32 	%f7, [%rd11+-24];
	ld.global.f32 	%f8, [%rd12+-24];
	add.f32 	%f9, %f7, %f8;
	st.global.f32 	[%rd13+-24], %f9;
	ld.global.f32 	%f10, [%rd11+-20];
	ld.global.f32 	%f11, [%rd12+-20];
	add.f32 	%f12, %f10, %f11;
	st.global.f32 	[%rd13+-20], %f12;
	ld.global.f32 	%f13, [%rd11+-16];
	ld.global.f32 	%f14, [%rd12+-16];
	add.f32 	%f15, %f13, %f14;
	st.global.f32 	[%rd13+-16], %f15;
	ld.global.f32 	%f16, [%rd11+-12];
	ld.global.f32 	%f17, [%rd12+-12];
	add.f32 	%f18, %f16, %f17;
	st.global.f32 	[%rd13+-12], %f18;
	ld.global.f32 	%f19, [%rd11+-8];
	ld.global.f32 	%f20, [%rd12+-8];
	add.f32 	%f21, %f19, %f20;
	st.global.f32 	[%rd13+-8], %f21;
	ld.global.f32 	%f22, [%rd11+-4];
	ld.global.f32 	%f23, [%rd12+-4];
	add.f32 	%f24, %f22, %f23;
	st.global.f32 	[%rd13+-4], %f24;
	ld.global.f32 	%f25, [%rd11];
	ld.global.f32 	%f26, [%rd12];
	add.f32 	%f27, %f25, %f26;
	st.global.f32 	[%rd13], %f27;
	ld.global.f32 	%f28, [%rd11+4];
	ld.global.f32 	%f29, [%rd12+4];
	add.f32 	%f30, %f28, %f29;
	st.global.f32 	[%rd13+4], %f30;
	ld.global.f32 	%f31, [%rd11+8];
	ld.global.f32 	%f32, [%rd12+8];
	add.f32 	%f33, %f31, %f32;
	st.global.f32 	[%rd13+8], %f33;
	ld.global.f32 	%f34, [%rd11+12];
	ld.global.f32 	%f35, [%rd12+12];
	add.f32 	%f36, %f34, %f35;
	st.global.f32 	[%rd13+12], %f36;
	ld.global.f32 	%f37, [%rd11+16];
	ld.global.f32 	%f38, [%rd12+16];
	add.f32 	%f39, %f37, %f38;
	st.global.f32 	[%rd13+16], %f39;
	ld.global.f32 	%f40, [%rd11+20];
	ld.global.f32 	%f41, [%rd12+20];
	add.f32 	%f42, %f40, %f41;
	st.global.f32 	[%rd13+20], %f42;
	ld.global.f32 	%f43, [%rd11+24];
	ld.global.f32 	%f44, [%rd12+24];
	add.f32 	%f45, %f43, %f44;
	st.global.f32 	[%rd13+24], %f45;
	ld.global.f32 	%f46, [%rd11+28];
	ld.global.f32 	%f47, [%rd12+28];
	add.f32 	%f48, %f46, %f47;
	st.global.f32 	[%rd13+28], %f48;
	add.s32 	%r31, %r31, 16;
	add.s32 	%r30, %r30, 16;
	setp.ne.s32 	%p3, %r31, 0;
	@%p3 bra 	$L__BB0_3;
$L__BB0_4:
	setp.eq.s32 	%p4, %r2, 0;
	@%p4 bra 	$L__BB0_13;
	and.b32  	%r10, %r22, 7;
	setp.lt.u32 	%p5, %r2, 8;
	@%p5 bra 	$L__BB0_7;
	add.s32 	%r28, %r33, %r1;
	mul.wide.s32 	%rd14, %r28, 4;
	add.s64 	%rd15, %rd3, %rd14;
	ld.global.f32 	%f49, [%rd15];
	add.s64 	%rd16, %rd2, %rd14;
	ld.global.f32 	%f50, [%rd16];
	add.f32 	%f51, %f49, %f50;
	add.s64 	%rd17, %rd1, %rd14;
	st.global.f32 	[%rd17], %f51;
	ld.global.f32 	%f52, [%rd15+4];
	ld.global.f32 	%f53, [%rd16+4];
	add.f32 	%f54, %f52, %f53;
	st.global.f32 	[%rd17+4], %f54;
	ld.global.f32 	%f55, [%rd15+8];
	ld.global.f32 	%f56, [%rd16+8];
	add.f32 	%f57, %f55, %f56;
	st.global.f32 	[%rd17+8], %f57;
	ld.global.f32 	%f58, [%rd15+12];
	ld.global.f32 	%f59, [%rd16+12];
	add.f32 	%f60, %f58, %f59;
	st.global.f32 	[%rd17+12], %f60;
	ld.global.f32 	%f61, [%rd15+16];
	ld.global.f32 	%f62, [%rd16+16];
	add.f32 	%f63, %f61, %f62;
	st.global.f32 	[%rd17+16], %f63;
	ld.global.f32 	%f64, [%rd15+20];
	ld.global.f32 	%f65, [%rd16+20];
	add.f32 	%f66, %f64, %f65;
	st.global.f32 	[%rd17+20], %f66;
	ld.global.f32 	%f67, [%rd15+24];
	ld.global.f32 	%f68, [%rd16+24];
	add.f32 	%f69, %f67, %f68;
	st.global.f32 	[%rd17+24], %f69;
	ld.global.f32 	%f70, [%rd15+28];
	ld.global.f32 	%f71, [%rd16+28];
	add.f32 	%f72, %f70, %f71;
	st.global.f32 	[%rd17+28], %f72;
	add.s32 	%r33, %r33, 8;
$L__BB0_7:
	setp.eq.s32 	%p6, %r10, 0;
	@%p6 bra 	$L__BB0_13;
	and.b32  	%r13, %r22, 3;
	setp.lt.u32 	%p7, %r10, 4;
	@%p7 bra 	$L__BB0_10;
	add.s32 	%r29, %r33, %r1;
	mul.wide.s32 	%rd18, %r29, 4;
	add.s64 	%rd19, %rd3, %rd18;
	ld.global.f32 	%f73, [%rd19];
	add.s64 	%rd20, %rd2, %rd18;
	ld.global.f32 	%f74, [%rd20];
	add.f32 	%f75, %f73, %f74;
	add.s64 	%rd21, %rd1, %rd18;
	st.global.f32 	[%rd21], %f75;
	ld.global.f32 	%f76, [%rd19+4];
	ld.global.f32 	%f77, [%rd20+4];
	add.f32 	%f78, %f76, %f77;
	st.global.f32 	[%rd21+4], %f78;
	ld.global.f32 	%f79, [%rd19+8];
	ld.global.f32 	%f80, [%rd20+8];
	add.f32 	%f81, %f79, %f80;
	st.global.f32 	[%rd21+8], %f81;
	ld.global.f32 	%f82, [%rd19+12];
	ld.global.f32 	%f83, [%rd20+12];
	add.f32 	%f84, %f82, %f83;
	st.global.f32 	[%rd21+12], %f84;
	add.s32 	%r33, %r33, 4;
$L__BB0_10:
	setp.eq.s32 	%p8, %r13, 0;
	@%p8 bra 	$L__BB0_13;
	add.s32 	%r36, %r33, %r1;
	neg.s32 	%r35, %r13;
$L__BB0_12:
	.pragma "nounroll";
	mul.wide.s32 	%rd22, %r36, 4;
	add.s64 	%rd23, %rd1, %rd22;
	add.s64 	%rd24, %rd2, %rd22;
	add.s64 	%rd25, %rd3, %rd22;
	ld.global.f32 	%f85, [%rd25];
	ld.global.f32 	%f86, [%rd24];
	add.f32 	%f87, %f85, %f86;
	st.global.f32 	[%rd23], %f87;
	add.s32 	%r36, %r36, 1;
	add.s32 	%r35, %r35, 1;
	setp.ne.s32 	%p9, %r35, 0;
	@%p9 bra 	$L__BB0_12;
$L__BB0_13:
	ret;

}


// ===== COMPILED SASS (sm_100) =====

	.target	sm_100

	.elftype	@"ET_EXEC"


//--------------------- .note.nv.tkinfo           --------------------------
	.section	.note.nv.tkinfo,"",@"SHT_NOTE"
	.sectionflags	@"SHF_NOTE_NV_TKINFO"
	.tkinfo
        /*0018*/ 	.word	0x00000002
        /*0030*/ 	.string	""
        /*0030*/ 	.string	"ptxas"
        /*0030*/ 	.string	"Cuda compilation tools, release 13.0, V13.0.88"
        /*0030*/ 	.string	"Build cuda_13.0.r13.0/compiler.36424714_0"
        /*0030*/ 	.string	"-arch sm_100 -m 64 "



//--------------------- .note.nv.cuinfo           --------------------------
	.section	.note.nv.cuinfo,"",@"SHT_NOTE"
	.sectionflags	@"SHF_NOTE_NV_CUINFO"
        /*0018*/ 	.short	0x0002
        /*001a*/ 	.short	0x0064
        /*001c*/ 	.short	0x0082
	.zero		2


//--------------------- .nv.info                  --------------------------
	.section	.nv.info,"",@"SHT_CUDA_INFO"
	.align	4


	//----- nvinfo : EIATTR_REGCOUNT
	.align		4
        /*0000*/ 	.byte	0x04, 0x2f
        /*0002*/ 	.short	(.L_1 - .L_0)
	.align		4
.L_0:
        /*0004*/ 	.word	index@(_Z10AddVectorsPKfS0_Pfi)
        /*0008*/ 	.word	0x00000016


	//----- nvinfo : EIATTR_FRAME_SIZE
	.align		4
.L_1:
        /*000c*/ 	.byte	0x04, 0x11
        /*000e*/ 	.short	(.L_3 - .L_2)
	.align		4
.L_2:
        /*0010*/ 	.word	index@(_Z10AddVectorsPKfS0_Pfi)
        /*0014*/ 	.word	0x00000000


	//----- nvinfo : EIATTR_MIN_STACK_SIZE
	.align		4
.L_3:
        /*0018*/ 	.byte	0x04, 0x12
        /*001a*/ 	.short	(.L_5 - .L_4)
	.align		4
.L_4:
        /*001c*/ 	.word	index@(_Z10AddVectorsPKfS0_Pfi)
        /*0020*/ 	.word	0x00000000
.L_5:


//--------------------- .nv.compat                --------------------------
	.section	.nv.compat,"",@"SHT_CUDA_COMPAT_INFO"
	.align	4
        /*0000*/ 	.byte	0x02, 0x09, 0x00, 0x00, 0x02, 0x02, 0x01, 0x00, 0x02, 0x05, 0x05, 0x00, 0x03, 0x07, 0x01, 0x01
        /*0010*/ 	.byte	0x02, 0x03, 0x00, 0x00, 0x02, 0x06, 0x01, 0x00, 0x04, 0x0b, 0x08, 0x00, 0x09, 0x00, 0x00, 0x00
        /*0020*/ 	.byte	0x00, 0x00, 0x00, 0x00


//--------------------- .nv.info._Z10AddVectorsPKfS0_Pfi --------------------------
	.section	.nv.info._Z10AddVectorsPKfS0_Pfi,"",@"SHT_CUDA_INFO"
	.sectionflags	@""
	.align	4


	//----- nvinfo : EIATTR_CUDA_API_VERSION
	.align		4
        /*0000*/ 	.byte	0x04, 0x37
        /*0002*/ 	.short	(.L_7 - .L_6)
.L_6:
        /*0004*/ 	.word	0x00000082


	//----- nvinfo : EIATTR_KPARAM_INFO
	.align		4
.L_7:
        /*0008*/ 	.byte	0x04, 0x17
        /*000a*/ 	.short	(.L_9 - .L_8)
.L_8:
        /*000c*/ 	.word	0x00000000
        /*0010*/ 	.short	0x0003
        /*0012*/ 	.short	0x0018
        /*0014*/ 	.byte	0x00, 0xf0, 0x11, 0x00


	//----- nvinfo : EIATTR_KPARAM_INFO
	.align		4
.L_9:
        /*0018*/ 	.byte	0x04, 0x17
        /*001a*/ 	.short	(.L_11 - .L_10)
.L_10:
        /*001c*/ 	.word	0x00000000
        /*0020*/ 	.short	0x0002
        /*0022*/ 	.short	0x0010
        /*0024*/ 	.byte	0x00, 0xf5, 0x21, 0x00


	//----- nvinfo : EIATTR_KPARAM_INFO
	.align		4
.L_11:
        /*0028*/ 	.byte	0x04, 0x17
        /*002a*/ 	.short	(.L_13 - .L_12)
.L_12:
        /*002c*/ 	.word	0x00000000
        /*0030*/ 	.short	0x0001
        /*0032*/ 	.short	0x0008
        /*0034*/ 	.byte	0x00, 0xf5, 0x21, 0x00


	//----- nvinfo : EIATTR_KPARAM_INFO
	.align		4
.L_13:
        /*0038*/ 	.byte	0x04, 0x17
        /*003a*/ 	.short	(.L_15 - .L_14)
.L_14:
        /*003c*/ 	.word	0x00000000
        /*0040*/ 	.short	0x0000
        /*0042*/ 	.short	0x0000
        /*0044*/ 	.byte	0x00, 0xf5, 0x21, 0x00


	//----- nvinfo : EIATTR_SPARSE_MMA_MASK
	.align		4
.L_15:
        /*0048*/ 	.byte	0x03, 0x50
        /*004a*/ 	.short	0x0000


	//----- nvinfo : EIATTR_MAXREG_COUNT
	.align		4
        /*004c*/ 	.byte	0x03, 0x1b
        /*004e*/ 	.short	0x00ff


	//----- nvinfo : EIATTR_MERCURY_ISA_VERSION
	.align		4
        /*0050*/ 	.byte	0x03, 0x5f
        /*0052*/ 	.short	0x0101


	//----- nvinfo : EIATTR_VRC_CTA_INIT_COUNT
	.align		4
        /*0054*/ 	.byte	0x02, 0x4a
	.zero		1
	.zero		1


	//----- nvinfo : EIATTR_EXIT_INSTR_OFFSETS
	.align		4
        /*0058*/ 	.byte	0x04, 0x1c
        /*005a*/ 	.short	(.L_17 - .L_16)


	//   ....[0]....
.L_16:
        /*005c*/ 	.word	0x00000060


	//   ....[1]....
        /*0060*/ 	.word	0x00000670


	//   ....[2]....
        /*0064*/ 	.word	0x00000940


	//   ....[3]....
        /*0068*/ 	.word	0x00000b10


	//   ....[4]....
        /*006c*/ 	.word	0x00000c20


	//----- nvinfo : EIATTR_CBANK_PARAM_SIZE
	.align		4
.L_17:
        /*0070*/ 	.byte	0x03, 0x19
        /*0072*/ 	.short	0x001c


	//----- nvinfo : EIATTR_PARAM_CBANK
	.align		4
        /*0074*/ 	.byte	0x04, 0x0a
        /*0076*/ 	.short	(.L_19 - .L_18)
	.align		4
.L_18:
        /*0078*/ 	.word	index@(.nv.constant0._Z10AddVectorsPKfS0_Pfi)
        /*007c*/ 	.short	0x0380
        /*007e*/ 	.short	0x001c


	//----- nvinfo : EIATTR_SW_WAR
	.align		4
.L_19:
        /*0080*/ 	.byte	0x04, 0x36
        /*0082*/ 	.short	(.L_21 - .L_20)
.L_20:
        /*0084*/ 	.word	0x00000008
.L_21:


//--------------------- .nv.callgraph             --------------------------
	.section	.nv.callgraph,"",@"SHT_CUDA_CALLGRAPH"
	.align	4
	.sectionentsize	8
	.align		4
        /*0000*/ 	.word	0x00000000
	.align		4
        /*0004*/ 	.word	0xffffffff
	.align		4
        /*0008*/ 	.word	0x00000000
	.align		4
        /*000c*/ 	.word	0xfffffffe
	.align		4
        /*0010*/ 	.word	0x00000000
	.align		4
        /*0014*/ 	.word	0xfffffffd
	.align		4
        /*0018*/ 	.word	0x00000000
	.align		4
        /*001c*/ 	.word	0xfffffffc


//--------------------- .text._Z10AddVectorsPKfS0_Pfi --------------------------
	.section	.text._Z10AddVectorsPKfS0_Pfi,"ax",@progbits
	.align	128
        .global         _Z10AddVectorsPKfS0_Pfi
        .type           _Z10AddVectorsPKfS0_Pfi,@function
        .size           _Z10AddVectorsPKfS0_Pfi,(.L_x_6 - _Z10AddVectorsPKfS0_Pfi)
        .other          _Z10AddVectorsPKfS0_Pfi,@"STO_CUDA_ENTRY STV_DEFAULT"
_Z10AddVectorsPKfS0_Pfi:
.text._Z10AddVectorsPKfS0_Pfi:
[----:B------:R-:W-:Y:S08]  /*0000*/  LDC R1, c[0x0][0x37c] ;  /* 0x0000df00ff017b82 */ /* 0x000ff00000000800 */
[----:B------:R-:W0:Y:S01]  /*0010*/  LDC R2, c[0x0][0x398] ;  /* 0x0000e600ff027b82 */ /* 0x000e220000000800 */
[----:B------:R-:W1:Y:S07]  /*0020*/  S2R R0, SR_TID.X ;  /* 0x0000000000007919 */ /* 0x000e6e0000002100 */
[----:B------:R-:W2:Y:S08]  /*0030*/  LDC R3, c[0x0][0x360] ;  /* 0x0000d800ff037b82 */ /* 0x000eb00000000800 */
[----:B------:R-:W3:Y:S01]  /*0040*/  S2UR UR4, SR_CTAID.X ;  /* 0x00000000000479c3 */ /* 0x000ee20000002500 */
[----:B0-----:R-:W-:-:S13]  /*0050*/  ISETP.GE.AND P0, PT, R2, 0x1, PT ;  /* 0x000000010200780c */ /* 0x001fda0003f06270 */
[----:B-123--:R-:W-:Y:S05]  /*0060*/  @!P0 EXIT ;  /* 0x000000000000894d */ /* 0x00efea0003800000 */
[C---:B------:R-:W-:Y:S01]  /*0070*/  ISETP.GE.U32.AND P1, PT, R2.reuse, 0x10, PT ;  /* 0x000000100200780c */ /* 0x040fe20003f26070 */
[----:B------:R-:W-:Y:S01]  /*0080*/  IMAD R3, R3, UR4, R0 ;  /* 0x0000000403037c24 */ /* 0x000fe2000f8e0200 */
[----:B------:R-:W-:Y:S01]  /*0090*/  LOP3.LUT R14, R2, 0xf, RZ, 0xc0, !PT ;  /* 0x0000000f020e7812 */ /* 0x000fe200078ec0ff */
[----:B------:R-:W0:Y:S02]  /*00a0*/  LDCU.64 UR12, c[0x0][0x358] ;  /* 0x00006b00ff0c77ac */ /* 0x000e240008000a00 */
[----:B------:R-:W-:Y:S02]  /*00b0*/  IMAD R0, R3, R2, RZ ;  /* 0x0000000203007224 */ /* 0x000fe400078e02ff */
[----:B------:R-:W-:Y:S01]  /*00c0*/  HFMA2 R3, -RZ, RZ, 0, 0 ;  /* 0x00000000ff037431 */ /* 0x000fe200000001ff */
[----:B------:R-:W-:-:S05]  /*00d0*/  ISETP.NE.AND P0, PT, R14, RZ, PT ;  /* 0x000000ff0e00720c */ /* 0x000fca0003f05270 */
[----:B------:R-:W-:Y:S08]  /*00e0*/  @!P1 BRA `(.L_x_0) ;  /* 0x0000000400609947 */ /* 0x000ff00003800000 */
[----:B------:R-:W1:Y:S01]  /*00f0*/  LDCU.128 UR4, c[0x0][0x380] ;  /* 0x00007000ff0477ac */ /* 0x000e620008000c00 */
[----:B------:R-:W-:Y:S02]  /*0100*/  LOP3.LUT R3, R2, 0x7ffffff0, RZ, 0xc0, !PT ;  /* 0x7ffffff002037812 */ /* 0x000fe400078ec0ff */
[----:B------:R-:W-:Y:S01]  /*0110*/  MOV R10, R0 ;  /* 0x00000000000a7202 */ /* 0x000fe20000000f00 */
[----:B------:R-:W2:Y:S01]  /*0120*/  LDCU.64 UR10, c[0x0][0x390] ;  /* 0x00007200ff0a77ac */ /* 0x000ea20008000a00 */
[----:B------:R-:W-:Y:S01]  /*0130*/  IADD3 R11, PT, PT, -R3, RZ, RZ ;  /* 0x000000ff030b7210 */ /* 0x000fe20007ffe1ff */
[----:B-1----:R-:W-:Y:S02]  /*0140*/  UIADD3 UR8, UP0, UPT, UR4, 0x20, URZ ;  /* 0x0000002004087890 */ /* 0x002fe4000ff1e0ff */
[----:B------:R-:W-:Y:S02]  /*0150*/  UIADD3 UR6, UP1, UPT, UR6, 0x20, URZ ;  /* 0x0000002006067890 */ /* 0x000fe4000ff3e0ff */
[----:B--2---:R-:W-:-:S02]  /*0160*/  UIADD3 UR4, UP2, UPT, UR10, 0x20, URZ ;  /* 0x000000200a047890 */ /* 0x004fc4000ff5e0ff */
[----:B------:R-:W-:Y:S02]  /*0170*/  UIADD3.X UR9, UPT, UPT, URZ, UR5, URZ, UP0, !UPT ;  /* 0x00000005ff097290 */ /* 0x000fe400087fe4ff */
[----:B------:R-:W-:Y:S02]  /*0180*/  UIADD3.X UR7, UPT, UPT, URZ, UR7, URZ, UP1, !UPT ;  /* 0x00000007ff077290 */ /* 0x000fe40008ffe4ff */
[----:B------:R-:W-:-:S12]  /*0190*/  UIADD3.X UR5, UPT, UPT, URZ, UR11, URZ, UP2, !UPT ;  /* 0x0000000bff057290 */ /* 0x000fd800097fe4ff */
.L_x_1:
[----:B------:R-:W-:Y:S02]  /*01a0*/  MOV R4, UR8 ;  /* 0x0000000800047c02 */ /* 0x000fe40008000f00 */
[----:B------:R-:W-:Y:S02]  /*01b0*/  MOV R5, UR9 ;  /* 0x0000000900057c02 */ /* 0x000fe40008000f00 */
[----:B------:R-:W-:Y:S02]  /*01c0*/  MOV R6, UR6 ;  /* 0x0000000600067c02 */ /* 0x000fe40008000f00 */
[----:B------:R-:W-:Y:S01]  /*01d0*/  MOV R7, UR7 ;  /* 0x0000000700077c02 */ /* 0x000fe20008000f00 */
[----:B------:R-:W-:-:S04]  /*01e0*/  IMAD.WIDE R4, R10, 0x4, R4 ;  /* 0x000000040a047825 */ /* 0x000fc800078e0204 */
[----:B------:R-:W-:Y:S01]  /*01f0*/  IMAD.WIDE R6, R10, 0x4, R6 ;  /* 0x000000040a067825 */ /* 0x000fe200078e0206 */
[----:B0-----:R-:W2:Y:S04]  /*0200*/  LDG.E R12, desc[UR12][R4.64+-0x20] ;  /* 0xffffe00c040c7981 */ /* 0x001ea8000c1e1900 */
[----:B----4-:R-:W2:Y:S01]  /*0210*/  LDG.E R13, desc[UR12][R6.64+-0x20] ;  /* 0xffffe00c060d7981 */ /* 0x010ea2000c1e1900 */
[----:B------:R-:W-:Y:S02]  /*0220*/  MOV R8, UR4 ;  /* 0x0000000400087c02 */ /* 0x000fe40008000f00 */
[----:B------:R-:W-:-:S03]  /*0230*/  MOV R9, UR5 ;  /* 0x0000000500097c02 */ /* 0x000fc60008000f00 */
[----:B------:R-:W-:-:S04]  /*0240*/  IMAD.WIDE R8, R10, 0x4, R8 ;  /* 0x000000040a087825 */ /* 0x000fc800078e0208 */
[----:B--2---:R-:W-:-:S05]  /*0250*/  FADD R13, R12, R13 ;  /* 0x0000000d0c0d7221 */ /* 0x004fca0000000000 */
[----:B------:R0:W-:Y:S04]  /*0260*/  STG.E desc[UR12][R8.64+-0x20], R13 ;  /* 0xffffe00d08007986 */ /* 0x0001e8000c10190c */
[----:B------:R-:W2:Y:S04]  /*0270*/  LDG.E R12, desc[UR12][R4.64+-0x1c] ;  /* 0xffffe40c040c7981 */ /* 0x000ea8000c1e1900 */
[----:B------:R-:W2:Y:S02]  /*0280*/  LDG.E R15, desc[UR12][R6.64+-0x1c] ;  /* 0xffffe40c060f7981 */ /* 0x000ea4000c1e1900 */
[----:B--2---:R-:W-:-:S05]  /*0290*/  FADD R15, R12, R15 ;  /* 0x0000000f0c0f7221 */ /* 0x004fca0000000000 */
[----:B------:R1:W-:Y:S04]  /*02a0*/  STG.E desc[UR12][R8.64+-0x1c], R15 ;  /* 0xffffe40f08007986 */ /* 0x0003e8000c10190c */
[----:B------:R-:W2:Y:S04]  /*02b0*/  LDG.E R12, desc[UR12][R4.64+-0x18] ;  /* 0xffffe80c040c7981 */ /* 0x000ea8000c1e1900 */
[----:B------:R-:W2:Y:S02]  /*02c0*/  LDG.E R17, desc[UR12][R6.64+-0x18] ;  /* 0xffffe80c06117981 */ /* 0x000ea4000c1e1900 */
[----:B--2---:R-:W-:-:S05]  /*02d0*/  FADD R17, R12, R17 ;  /* 0x000000110c117221 */ /* 0x004fca0000000000 */
[----:B------:R2:W-:Y:S04]  /*02e0*/  STG.E desc[UR12][R8.64+-0x18], R17 ;  /* 0xffffe81108007986 */ /* 0x0005e8000c10190c */
[----:B------:R-:W3:Y:S04]  /*02f0*/  LDG.E R12, desc[UR12][R4.64+-0x14] ;  /* 0xffffec0c040c7981 */ /* 0x000ee8000c1e1900 */
[----:B------:R-:W3:Y:S02]  /*0300*/  LDG.E R19, desc[UR12][R6.64+-0x14] ;  /* 0xffffec0c06137981 */ /* 0x000ee4000c1e1900 */
[----:B---3--:R-:W-:-:S05]  /*0310*/  FADD R19, R12, R19 ;  /* 0x000000130c137221 */ /* 0x008fca0000000000 */
[----:B------:R3:W-:Y:S04]  /*0320*/  STG.E desc[UR12][R8.64+-0x14], R19 ;  /* 0xffffec1308007986 */ /* 0x0007e8000c10190c */
[----:B------:R-:W4:Y:S04]  /*0330*/  LDG.E R12, desc[UR12][R4.64+-0x10] ;  /* 0xfffff00c040c7981 */ /* 0x000f28000c1e1900 */
[----:B0-----:R-:W4:Y:S02]  /*0340*/  LDG.E R13, desc[UR12][R6.64+-0x10] ;  /* 0xfffff00c060d7981 */ /* 0x001f24000c1e1900 */
[----:B----4-:R-:W-:-:S05]  /*0350*/  FADD R13, R12, R13 ;  /* 0x0000000d0c0d7221 */ /* 0x010fca0000000000 */
[----:B------:R0:W-:Y:S04]  /*0360*/  STG.E desc[UR12][R8.64+-0x10], R13 ;  /* 0xfffff00d08007986 */ /* 0x0001e8000c10190c */
[----:B------:R-:W4:Y:S04]  /*0370*/  LDG.E R12, desc[UR12][R4.64+-0xc] ;  /* 0xfffff40c040c7981 */ /* 0x000f28000c1e1900 */
[----:B-1----:R-:W4:Y:S02]  /*0380*/  LDG.E R15, desc[UR12][R6.64+-0xc] ;  /* 0xfffff40c060f7981 */ /* 0x002f24000c1e1900 */
[----:B----4-:R-:W-:-:S05]  /*0390*/  FADD R15, R12, R15 ;  /* 0x0000000f0c0f7221 */ /* 0x010fca0000000000 */
[----:B------:R1:W-:Y:S04]  /*03a0*/  STG.E desc[UR12][R8.64+-0xc], R15 ;  /* 0xfffff40f08007986 */ /* 0x0003e8000c10190c */
[----:B------:R-:W4:Y:S04]  /*03b0*/  LDG.E R12, desc[UR12][R4.64+-0x8] ;  /* 0xfffff80c040c7981 */ /* 0x000f28000c1e1900 */
[----:B--2---:R-:W4:Y:S02]  /*03c0*/  LDG.E R17, desc[UR12][R6.64+-0x8] ;  /* 0xfffff80c06117981 */ /* 0x004f24000c1e1900 */
[----:B----4-:R-:W-:-:S05]  /*03d0*/  FADD R17, R12, R17 ;  /* 0x000000110c117221 */ /* 0x010fca0000000000 */
[----:B------:R2:W-:Y:S04]  /*03e0*/  STG.E desc[UR12][R8.64+-0x8], R17 ;  /* 0xfffff81108007986 */ /* 0x0005e8000c10190c */
[----:B------:R-:W4:Y:S04]  /*03f0*/  LDG.E R12, desc[UR12][R4.64+-0x4] ;  /* 0xfffffc0c040c7981 */ /* 0x000f28000c1e1900 */
[----:B---3--:R-:W4:Y:S02]  /*0400*/  LDG.E R19, desc[UR12][R6.64+-0x4] ;  /* 0xfffffc0c06137981 */ /* 0x008f24000c1e1900 */
[----:B----4-:R-:W-:-:S05]  /*0410*/  FADD R19, R12, R19 ;  /* 0x000000130c137221 */ /* 0x010fca0000000000 */
        /* <DEDUP_REMOVED lines=21> */
[----:B------:R-:W5:Y:S04]  /*0570*/  LDG.E R12, desc[UR12][R4.64+0x14] ;  /* 0x0000140c040c7981 */ /* 0x000f68000c1e1900 */
[----:B-1----:R-:W5:Y:S02]  /*0580*/  LDG.E R15, desc[UR12][R6.64+0x14] ;  /* 0x0000140c060f7981 */ /* 0x002f64000c1e1900 */
[----:B-----5:R-:W-:-:S05]  /*0590*/  FADD R15, R12, R15 ;  /* 0x0000000f0c0f7221 */ /* 0x020fca0000000000 */
[----:B------:R4:W-:Y:S04]  /*05a0*/  STG.E desc[UR12][R8.64+0x14], R15 ;  /* 0x0000140f08007986 */ /* 0x0009e8000c10190c */
[----:B------:R-:W5:Y:S04]  /*05b0*/  LDG.E R12, desc[UR12][R4.64+0x18] ;  /* 0x0000180c040c7981 */ /* 0x000f68000c1e1900 */
[----:B--2---:R-:W5:Y:S01]  /*05c0*/  LDG.E R17, desc[UR12][R6.64+0x18] ;  /* 0x0000180c06117981 */ /* 0x004f62000c1e1900 */
[----:B------:R-:W-:Y:S01]  /*05d0*/  IADD3 R11, PT, PT, R11, 0x10, RZ ;  /* 0x000000100b0b7810 */ /* 0x000fe20007ffe0ff */
[----:B-----5:R-:W-:-:S05]  /*05e0*/  FADD R17, R12, R17 ;  /* 0x000000110c117221 */ /* 0x020fca0000000000 */
[----:B------:R4:W-:Y:S04]  /*05f0*/  STG.E desc[UR12][R8.64+0x18], R17 ;  /* 0x0000181108007986 */ /* 0x0009e8000c10190c */
[----:B------:R-:W2:Y:S04]  /*0600*/  LDG.E R12, desc[UR12][R4.64+0x1c] ;  /* 0x00001c0c040c7981 */ /* 0x000ea8000c1e1900 */
[----:B---3--:R-:W2:Y:S01]  /*0610*/  LDG.E R19, desc[UR12][R6.64+0x1c] ;  /* 0x00001c0c06137981 */ /* 0x008ea2000c1e1900 */
[----:B------:R-:W-:Y:S02]  /*0620*/  ISETP.NE.AND P1, PT, R11, RZ, PT ;  /* 0x000000ff0b00720c */ /* 0x000fe40003f25270 */
[----:B------:R-:W-:Y:S01]  /*0630*/  IADD3 R10, PT, PT, R10, 0x10, RZ ;  /* 0x000000100a0a7810 */ /* 0x000fe20007ffe0ff */
[----:B--2---:R-:W-:-:S05]  /*0640*/  FADD R19, R12, R19 ;  /* 0x000000130c137221 */ /* 0x004fca0000000000 */
[----:B------:R4:W-:Y:S05]  /*0650*/  STG.E desc[UR12][R8.64+0x1c], R19 ;  /* 0x00001c1308007986 */ /* 0x0009ea000c10190c */
[----:B------:R-:W-:Y:S05]  /*0660*/  @P1 BRA `(.L_x_1) ;  /* 0xfffffff800cc1947 */ /* 0x000fea000383ffff */
.L_x_0:
[----:B0-----:R-:W-:Y:S05]  /*0670*/  @!P0 EXIT ;  /* 0x000000000000894d */ /* 0x001fea0003800000 */
[----:B------:R-:W-:Y:S02]  /*0680*/  ISETP.GE.U32.AND P0, PT, R14, 0x8, PT ;  /* 0x000000080e00780c */ /* 0x000fe40003f06070 */
[----:B------:R-:W-:-:S04]  /*0690*/  LOP3.LUT R12, R2, 0x7, RZ, 0xc0, !PT ;  /* 0x00000007020c7812 */ /* 0x000fc800078ec0ff */
[----:B------:R-:W-:-:S07]  /*06a0*/  ISETP.NE.AND P1, PT, R12, RZ, PT ;  /* 0x000000ff0c00720c */ /* 0x000fce0003f25270 */
[----:B------:R-:W-:Y:S06]  /*06b0*/  @!P0 BRA `(.L_x_2) ;  /* 0x0000000000a08947 */ /* 0x000fec0003800000 */
[----:B------:R-:W0:Y:S01]  /*06c0*/  LDC.64 R4, c[0x0][0x380] ;  /* 0x0000e000ff047b82 */ /* 0x000e220000000a00 */
[----:B------:R-:W-:-:S07]  /*06d0*/  IADD3 R11, PT, PT, R0, R3, RZ ;  /* 0x00000003000b7210 */ /* 0x000fce0007ffe0ff */
[----:B------:R-:W1:Y:S08]  /*06e0*/  LDC.64 R6, c[0x0][0x388] ;  /* 0x0000e200ff067b82 */ /* 0x000e700000000a00 */
[----:B----4-:R-:W2:Y:S01]  /*06f0*/  LDC.64 R8, c[0x0][0x390] ;  /* 0x0000e400ff087b82 */ /* 0x010ea20000000a00 */
[----:B0-----:R-:W-:-:S05]  /*0700*/  IMAD.WIDE R4, R11, 0x4, R4 ;  /* 0x000000040b047825 */ /* 0x001fca00078e0204 */
[----:B------:R-:W3:Y:S01]  /*0710*/  LDG.E R10, desc[UR12][R4.64] ;  /* 0x0000000c040a7981 */ /* 0x000ee2000c1e1900 */
[----:B-1----:R-:W-:-:S05]  /*0720*/  IMAD.WIDE R6, R11, 0x4, R6 ;  /* 0x000000040b067825 */ /* 0x002fca00078e0206 */
[----:B------:R-:W3:Y:S01]  /*0730*/  LDG.E R13, desc[UR12][R6.64] ;  /* 0x0000000c060d7981 */ /* 0x000ee2000c1e1900 */
[----:B--2---:R-:W-:-:S04]  /*0740*/  IMAD.WIDE R8, R11, 0x4, R8 ;  /* 0x000000040b087825 */ /* 0x004fc800078e0208 */
[----:B---3--:R-:W-:-:S05]  /*0750*/  FADD R13, R10, R13 ;  /* 0x0000000d0a0d7221 */ /* 0x008fca0000000000 */
        /* <DEDUP_REMOVED lines=25> */
[----:B------:R-:W2:Y:S04]  /*08f0*/  LDG.E R10, desc[UR12][R4.64+0x1c] ;  /* 0x00001c0c040a7981 */ /* 0x000ea8000c1e1900 */
[----:B---3--:R-:W2:Y:S01]  /*0900*/  LDG.E R17, desc[UR12][R6.64+0x1c] ;  /* 0x00001c0c06117981 */ /* 0x008ea2000c1e1900 */
[----:B------:R-:W-:Y:S01]  /*0910*/  IADD3 R3, PT, PT, R3, 0x8, RZ ;  /* 0x0000000803037810 */ /* 0x000fe20007ffe0ff */
[----:B--2---:R-:W-:-:S05]  /*0920*/  FADD R17, R10, R17 ;  /* 0x000000110a117221 */ /* 0x004fca0000000000 */
[----:B------:R0:W-:Y:S02]  /*0930*/  STG.E desc[UR12][R8.64+0x1c], R17 ;  /* 0x00001c1108007986 */ /* 0x0001e4000c10190c */
.L_x_2:
[----:B------:R-:W-:Y:S05]  /*0940*/  @!P1 EXIT ;  /* 0x000000000000994d */ /* 0x000fea0003800000 */
[----:B------:R-:W-:Y:S02]  /*0950*/  ISETP.GE.U32.AND P0, PT, R12, 0x4, PT ;  /* 0x000000040c00780c */ /* 0x000fe40003f06070 */
[----:B------:R-:W-:-:S04]  /*0960*/  LOP3.LUT R2, R2, 0x3, RZ, 0xc0, !PT ;  /* 0x0000000302027812 */ /* 0x000fc800078ec0ff */
[----:B------:R-:W-:-:S07]  /*0970*/  ISETP.NE.AND P1, PT, R2, RZ, PT ;  /* 0x000000ff0200720c */ /* 0x000fce0003f25270 */
[----:B------:R-:W-:Y:S06]  /*0980*/  @!P0 BRA `(.L_x_3) ;  /* 0x0000000000608947 */ /* 0x000fec0003800000 */
[----:B------:R-:W1:Y:S01]  /*0990*/  LDC.64 R4, c[0x0][0x380] ;  /* 0x0000e000ff047b82 */ /* 0x000e620000000a00 */
[----:B0---4-:R-:W-:-:S07]  /*09a0*/  IADD3 R13, PT, PT, R0, R3, RZ ;  /* 0x00000003000d7210 */ /* 0x011fce0007ffe0ff */
[----:B------:R-:W0:Y:S08]  /*09b0*/  LDC.64 R6, c[0x0][0x388] ;  /* 0x0000e200ff067b82 */ /* 0x000e300000000a00 */
[----:B------:R-:W2:Y:S01]  /*09c0*/  LDC.64 R8, c[0x0][0x390] ;  /* 0x0000e400ff087b82 */ /* 0x000ea20000000a00 */
[----:B-1----:R-:W-:-:S05]  /*09d0*/  IMAD.WIDE R4, R13, 0x4, R4 ;  /* 0x000000040d047825 */ /* 0x002fca00078e0204 */
[----:B------:R-:W3:Y:S01]  /*09e0*/  LDG.E R10, desc[UR12][R4.64] ;  /* 0x0000000c040a7981 */ /* 0x000ee2000c1e1900 */
[----:B0-----:R-:W-:-:S05]  /*09f0*/  IMAD.WIDE R6, R13, 0x4, R6 ;  /* 0x000000040d067825 */ /* 0x001fca00078e0206 */
        /* <DEDUP_REMOVED lines=12> */
[----:B------:R-:W2:Y:S04]  /*0ac0*/  LDG.E R10, desc[UR12][R4.64+0xc] ;  /* 0x00000c0c040a7981 */ /* 0x000ea8000c1e1900 */
[----:B------:R-:W2:Y:S01]  /*0ad0*/  LDG.E R17, desc[UR12][R6.64+0xc] ;  /* 0x00000c0c06117981 */ /* 0x000ea2000c1e1900 */
[----:B------:R-:W-:Y:S01]  /*0ae0*/  IADD3 R3, PT, PT, R3, 0x4, RZ ;  /* 0x0000000403037810 */ /* 0x000fe20007ffe0ff */
[----:B--2---:R-:W-:-:S05]  /*0af0*/  FADD R17, R10, R17 ;  /* 0x000000110a117221 */ /* 0x004fca0000000000 */
[----:B------:R1:W-:Y:S02]  /*0b00*/  STG.E desc[UR12][R8.64+0xc], R17 ;  /* 0x00000c1108007986 */ /* 0x0003e4000c10190c */
.L_x_3:
[----:B------:R-:W-:Y:S05]  /*0b10*/  @!P1 EXIT ;  /* 0x000000000000994d */ /* 0x000fea0003800000 */
[----:B01--4-:R-:W0:Y:S01]  /*0b20*/  LDC.64 R8, c[0x0][0x390] ;  /* 0x0000e400ff087b82 */ /* 0x013e220000000a00 */
[----:B------:R-:W-:Y:S02]  /*0b30*/  IADD3 R15, PT, PT, R0, R3, RZ ;  /* 0x00000003000f7210 */ /* 0x000fe40007ffe0ff */
[----:B------:R-:W-:-:S05]  /*0b40*/  IADD3 R0, PT, PT, -R2, RZ, RZ ;  /* 0x000000ff02007210 */ /* 0x000fca0007ffe1ff */
[----:B------:R-:W1:Y:S08]  /*0b50*/  LDC.64 R12, c[0x0][0x380] ;  /* 0x0000e000ff0c7b82 */ /* 0x000e700000000a00 */
[----:B------:R-:W2:Y:S02]  /*0b60*/  LDC.64 R10, c[0x0][0x388] ;  /* 0x0000e200ff0a7b82 */ /* 0x000ea40000000a00 */
.L_x_4:
[----:B--2---:R-:W-:-:S04]  /*0b70*/  IMAD.WIDE R4, R15, 0x4, R10 ;  /* 0x000000040f047825 */ /* 0x004fc800078e020a */
[C---:B-1----:R-:W-:Y:S02]  /*0b80*/  IMAD.WIDE R6, R15.reuse, 0x4, R12 ;  /* 0x000000040f067825 */ /* 0x042fe400078e020c */
[----:B------:R-:W2:Y:S04]  /*0b90*/  LDG.E R5, desc[UR12][R4.64] ;  /* 0x0000000c04057981 */ /* 0x000ea8000c1e1900 */
[----:B------:R-:W2:Y:S01]  /*0ba0*/  LDG.E R6, desc[UR12][R6.64] ;  /* 0x0000000c06067981 */ /* 0x000ea2000c1e1900 */
[----:B------:R-:W-:Y:S01]  /*0bb0*/  IADD3 R0, PT, PT, R0, 0x1, RZ ;  /* 0x0000000100007810 */ /* 0x000fe20007ffe0ff */
[C---:B0--3--:R-:W-:Y:S01]  /*0bc0*/  IMAD.WIDE R2, R15.reuse, 0x4, R8 ;  /* 0x000000040f027825 */ /* 0x049fe200078e0208 */
[----:B------:R-:W-:Y:S02]  /*0bd0*/  IADD3 R15, PT, PT, R15, 0x1, RZ ;  /* 0x000000010f0f7810 */ /* 0x000fe40007ffe0ff */
[----:B------:R-:W-:Y:S01]  /*0be0*/  ISETP.NE.AND P0, PT, R0, RZ, PT ;  /* 0x000000ff0000720c */ /* 0x000fe20003f05270 */
[----:B--2---:R-:W-:-:S05]  /*0bf0*/  FADD R17, R6, R5 ;  /* 0x0000000506117221 */ /* 0x004fca0000000000 */
[----:B------:R3:W-:Y:S07]  /*0c00*/  STG.E desc[UR12][R2.64], R17 ;  /* 0x0000001102007986 */ /* 0x0007ee000c10190c */
[----:B------:R-:W-:Y:S05]  /*0c10*/  @P0 BRA `(.L_x_4) ;  /* 0xfffffffc00d40947 */ /* 0x000fea000383ffff */
[----:B------:R-:W-:Y:S05]  /*0c20*/  EXIT ;  /* 0x000000000000794d */ /* 0x000fea0003800000 */
.L_x_5:
[----:B------:R-:W-:-:S00]  /*0c30*/  BRA `(.L_x_5) ;  /* 0xfffffffc00fc7947 */ /* 0x000fc0000383ffff */
[----:B------:R-:W-:-:S00]  /*0c40*/  NOP ;  /* 0x0000000000007918 */ /* 0x000fc00000000000 */
        /* <DEDUP_REMOVED lines=11> */
.L_x_6:


//--------------------- .nv.shared.reserved.0     --------------------------
	.section	.nv.shared.reserved.0,"aw",@nobits
	.weak		__nv_reservedSMEM_offset_0_alias
	.size		__nv_reservedSMEM_offset_0_alias, 0, 64
	.other		__nv_reservedSMEM_offset_0_alias,@"STO_CUDA_RESERVED_SHARED STV_DEFAULT"
__nv_reservedSMEM_offset_0_alias:
	.zero		0
	.zero		64


//--------------------- .nv.constant0._Z10AddVectorsPKfS0_Pfi --------------------------
	.section	.nv.constant0._Z10AddVectorsPKfS0_Pfi,"a",@progbits
	.sectionflags	@""
	.align	4
.nv.constant0._Z10AddVectorsPKfS0_Pfi:
	.zero		924


//--------------------- SYMBOLS --------------------------

	.type		.nv.reservedSmem.offset0,@object
	.size		.nv.reservedSmem.offset0,0x4
